//
// Generated by NVIDIA NVVM Compiler
//
// Compiler Build ID: CL-36424714
// Cuda compilation tools, release 13.0, V13.0.88
// Based on NVVM 20.0.0
//

.version 9.0
.target sm_100
.address_size 64

	// .globl	_Z16PropagateForward6vector7weightsS_PS_

.visible .entry _Z16PropagateForward6vector7weightsS_PS_(
	.param .align 8 .b8 _Z16PropagateForward6vector7weightsS_PS__param_0[16],
	.param .align 8 .b8 _Z16PropagateForward6vector7weightsS_PS__param_1[16],
	.param .align 8 .b8 _Z16PropagateForward6vector7weightsS_PS__param_2[16],
	.param .u64 .ptr .align 1 _Z16PropagateForward6vector7weightsS_PS__param_3
)
{
	.reg .pred 	%p<9>;
	.reg .b32 	%f<26>;
	.reg .b64 	%rd<32>;

	ld.param.u64 	%rd1, [_Z16PropagateForward6vector7weightsS_PS__param_0+8];
	ld.param.u64 	%rd3, [_Z16PropagateForward6vector7weightsS_PS__param_1+8];
	ld.param.u64 	%rd4, [_Z16PropagateForward6vector7weightsS_PS__param_2+8];
	ld.param.u64 	%rd2, [_Z16PropagateForward6vector7weightsS_PS__param_1];
	ld.param.u64 	%rd17, [_Z16PropagateForward6vector7weightsS_PS__param_3];
	setp.eq.s64 	%p1, %rd2, 0;
	@%p1 bra 	$L__BB0_10;
	cvta.to.global.u64 	%rd5, %rd4;
	cvta.to.global.u64 	%rd6, %rd3;
	cvta.to.global.u64 	%rd7, %rd1;
	cvta.to.global.u64 	%rd8, %rd17;
	mov.b64 	%rd30, 0;
$L__BB0_2:
	shl.b64 	%rd19, %rd30, 4;
	add.s64 	%rd10, %rd6, %rd19;
	ld.global.u64 	%rd11, [%rd10];
	setp.eq.s64 	%p2, %rd11, 0;
	mov.f32 	%f25, 0f00000000;
	@%p2 bra 	$L__BB0_9;
	shl.b64 	%rd20, %rd30, 2;
	add.s64 	%rd21, %rd7, %rd20;
	ld.global.f32 	%f12, [%rd21];
	ld.global.u64 	%rd22, [%rd10+8];
	cvta.to.global.u64 	%rd23, %rd22;
	add.s64 	%rd24, %rd23, %rd20;
	ld.global.f32 	%f13, [%rd24];
	mul.f32 	%f1, %f12, %f13;
	and.b64  	%rd12, %rd11, 3;
	setp.lt.u64 	%p3, %rd11, 4;
	mov.f32 	%f25, 0f00000000;
	@%p3 bra 	$L__BB0_6;
	and.b64  	%rd31, %rd11, -4;
	mov.f32 	%f25, 0f00000000;
$L__BB0_5:
	add.f32 	%f15, %f25, %f1;
	add.f32 	%f16, %f15, %f1;
	add.f32 	%f17, %f16, %f1;
	add.f32 	%f25, %f17, %f1;
	add.s64 	%rd31, %rd31, -4;
	setp.ne.s64 	%p4, %rd31, 0;
	@%p4 bra 	$L__BB0_5;
$L__BB0_6:
	setp.eq.s64 	%p5, %rd12, 0;
	@%p5 bra 	$L__BB0_9;
	add.f32 	%f25, %f25, %f1;
	setp.eq.s64 	%p6, %rd12, 1;
	@%p6 bra 	$L__BB0_9;
	add.f32 	%f18, %f25, %f1;
	setp.eq.s64 	%p7, %rd12, 2;
	add.f32 	%f19, %f18, %f1;
	selp.f32 	%f25, %f18, %f19, %p7;
$L__BB0_9:
	shl.b64 	%rd25, %rd30, 2;
	add.s64 	%rd26, %rd5, %rd25;
	ld.global.f32 	%f20, [%rd26];
	add.f32 	%f21, %f25, %f20;
	ld.global.u64 	%rd27, [%rd8+8];
	cvta.to.global.u64 	%rd28, %rd27;
	add.s64 	%rd29, %rd28, %rd25;
	st.global.f32 	[%rd29], %f21;
	add.s64 	%rd30, %rd30, 1;
	setp.gt.u64 	%p8, %rd2, %rd30;
	@%p8 bra 	$L__BB0_2;
$L__BB0_10:
	ret;

}


// ===== COMPILED SASS (sm_100) =====

	.target	sm_100

	.elftype	@"ET_EXEC"


//--------------------- .note.nv.tkinfo           --------------------------
	.section	.note.nv.tkinfo,"",@"SHT_NOTE"
	.sectionflags	@"SHF_NOTE_NV_TKINFO"
	.tkinfo
        /*0018*/ 	.word	0x00000002
        /*0030*/ 	.string	""
        /*0030*/ 	.string	"ptxas"
        /*0030*/ 	.string	"Cuda compilation tools, release 13.0, V13.0.88"
        /*0030*/ 	.string	"Build cuda_13.0.r13.0/compiler.36424714_0"
        /*0030*/ 	.string	"-arch sm_100 -m 64 "



//--------------------- .note.nv.cuinfo           --------------------------
	.section	.note.nv.cuinfo,"",@"SHT_NOTE"
	.sectionflags	@"SHF_NOTE_NV_CUINFO"
        /*0018*/ 	.short	0x0002
        /*001a*/ 	.short	0x0064
        /*001c*/ 	.short	0x0082
	.zero		2


//--------------------- .nv.info                  --------------------------
	.section	.nv.info,"",@"SHT_CUDA_INFO"
	.align	4


	//----- nvinfo : EIATTR_REGCOUNT
	.align		4
        /*0000*/ 	.byte	0x04, 0x2f
        /*0002*/ 	.short	(.L_1 - .L_0)
	.align		4
.L_0:
        /*0004*/ 	.word	index@(_Z16PropagateForward6vector7weightsS_PS_)
        /*0008*/ 	.word	0x0000000e


	//----- nvinfo : EIATTR_FRAME_SIZE
	.align		4
.L_1:
        /*000c*/ 	.byte	0x04, 0x11
        /*000e*/ 	.short	(.L_3 - .L_2)
	.align		4
.L_2:
        /*0010*/ 	.word	index@(_Z16PropagateForward6vector7weightsS_PS_)
        /*0014*/ 	.word	0x00000000


	//----- nvinfo : EIATTR_MIN_STACK_SIZE
	.align		4
.L_3:
        /*0018*/ 	.byte	0x04, 0x12
        /*001a*/ 	.short	(.L_5 - .L_4)
	.align		4
.L_4:
        /*001c*/ 	.word	index@(_Z16PropagateForward6vector7weightsS_PS_)
        /*0020*/ 	.word	0x00000000
.L_5:


//--------------------- .nv.compat                --------------------------
	.section	.nv.compat,"",@"SHT_CUDA_COMPAT_INFO"
	.align	4
        /*0000*/ 	.byte	0x02, 0x09, 0x00, 0x00, 0x02, 0x02, 0x01, 0x00, 0x02, 0x05, 0x05, 0x00, 0x03, 0x07, 0x01, 0x01
        /*0010*/ 	.byte	0x02, 0x03, 0x00, 0x00, 0x02, 0x06, 0x01, 0x00, 0x04, 0x0b, 0x08, 0x00, 0x09, 0x00, 0x00, 0x00
        /*0020*/ 	.byte	0x00, 0x00, 0x00, 0x00


//--------------------- .nv.info._Z16PropagateForward6vector7weightsS_PS_ --------------------------
	.section	.nv.info._Z16PropagateForward6vector7weightsS_PS_,"",@"SHT_CUDA_INFO"
	.sectionflags	@""
	.align	4


	//----- nvinfo : EIATTR_CUDA_API_VERSION
	.align		4
        /*0000*/ 	.byte	0x04, 0x37
        /*0002*/ 	.short	(.L_7 - .L_6)
.L_6:
        /*0004*/ 	.word	0x00000082


	//----- nvinfo : EIATTR_KPARAM_INFO
	.align		4
.L_7:
        /*0008*/ 	.byte	0x04, 0x17
        /*000a*/ 	.short	(.L_9 - .L_8)
.L_8:
        /*000c*/ 	.word	0x00000000
        /*0010*/ 	.short	0x0003
        /*0012*/ 	.short	0x0030
        /*0014*/ 	.byte	0x00, 0xf5, 0x21, 0x00


	//----- nvinfo : EIATTR_KPARAM_INFO
	.align		4
.L_9:
        /*0018*/ 	.byte	0x04, 0x17
        /*001a*/ 	.short	(.L_11 - .L_10)
.L_10:
        /*001c*/ 	.word	0x00000000
        /*0020*/ 	.short	0x0002
        /*0022*/ 	.short	0x0020
        /*0024*/ 	.byte	0x00, 0xf0, 0x41, 0x00


	//----- nvinfo : EIATTR_KPARAM_INFO
	.align		4
.L_11:
        /*0028*/ 	.byte	0x04, 0x17
        /*002a*/ 	.short	(.L_13 - .L_12)
.L_12:
        /*002c*/ 	.word	0x00000000
        /*0030*/ 	.short	0x0001
        /*0032*/ 	.short	0x0010
        /*0034*/ 	.byte	0x00, 0xf0, 0x41, 0x00


	//----- nvinfo : EIATTR_KPARAM_INFO
	.align		4
.L_13:
        /*0038*/ 	.byte	0x04, 0x17
        /*003a*/ 	.short	(.L_15 - .L_14)
.L_14:
        /*003c*/ 	.word	0x00000000
        /*0040*/ 	.short	0x0000
        /*0042*/ 	.short	0x0000
        /*0044*/ 	.byte	0x00, 0xf0, 0x41, 0x00


	//----- nvinfo : EIATTR_SPARSE_MMA_MASK
	.align		4
.L_15:
        /*0048*/ 	.byte	0x03, 0x50
        /*004a*/ 	.short	0x0000


	//----- nvinfo : EIATTR_MAXREG_COUNT
	.align		4
        /*004c*/ 	.byte	0x03, 0x1b
        /*004e*/ 	.short	0x00ff


	//----- nvinfo : EIATTR_MERCURY_ISA_VERSION
	.align		4
        /*0050*/ 	.byte	0x03, 0x5f
        /*0052*/ 	.short	0x0101


	//----- nvinfo : EIATTR_VRC_CTA_INIT_COUNT
	.align		4
        /*0054*/ 	.byte	0x02, 0x4a
	.zero		1
	.zero		1


	//----- nvinfo : EIATTR_EXIT_INSTR_OFFSETS
	.align		4
        /*0058*/ 	.byte	0x04, 0x1c
        /*005a*/ 	.short	(.L_17 - .L_16)


	//   ....[0]....
.L_16:
        /*005c*/ 	.word	0x00000040


	//   ....[1]....
        /*0060*/ 	.word	0x000007f0


	//----- nvinfo : EIATTR_CBANK_PARAM_SIZE
	.align		4
.L_17:
        /*0064*/ 	.byte	0x03, 0x19
        /*0066*/ 	.short	0x0038


	//----- nvinfo : EIATTR_PARAM_CBANK
	.align		4
        /*0068*/ 	.byte	0x04, 0x0a
        /*006a*/ 	.short	(.L_19 - .L_18)
	.align		4
.L_18:
        /*006c*/ 	.word	index@(.nv.constant0._Z16PropagateForward6vector7weightsS_PS_)
        /*0070*/ 	.short	0x0380
        /*0072*/ 	.short	0x0038


	//----- nvinfo : EIATTR_SW_WAR
	.align		4
.L_19:
        /*0074*/ 	.byte	0x04, 0x36
        /*0076*/ 	.short	(.L_21 - .L_20)
.L_20:
        /*0078*/ 	.word	0x00000008
.L_21:


//--------------------- .nv.callgraph             --------------------------
	.section	.nv.callgraph,"",@"SHT_CUDA_CALLGRAPH"
	.align	4
	.sectionentsize	8
	.align		4
        /*0000*/ 	.word	0x00000000
	.align		4
        /*0004*/ 	.word	0xffffffff
	.align		4
        /*0008*/ 	.word	0x00000000
	.align		4
        /*000c*/ 	.word	0xfffffffe
	.align		4
        /*0010*/ 	.word	0x00000000
	.align		4
        /*0014*/ 	.word	0xfffffffd
	.align		4
        /*0018*/ 	.word	0x00000000
	.align		4
        /*001c*/ 	.word	0xfffffffc


//--------------------- .text._Z16PropagateForward6vector7weightsS_PS_ --------------------------
	.section	.text._Z16PropagateForward6vector7weightsS_PS_,"ax",@progbits
	.align	128
        .global         _Z16PropagateForward6vector7weightsS_PS_
        .type           _Z16PropagateForward6vector7weightsS_PS_,@function
        .size           _Z16PropagateForward6vector7weightsS_PS_,(.L_x_8 - _Z16PropagateForward6vector7weightsS_PS_)
        .other          _Z16PropagateForward6vector7weightsS_PS_,@"STO_CUDA_ENTRY STV_DEFAULT"
_Z16PropagateForward6vector7weightsS_PS_:
.text._Z16PropagateForward6vector7weightsS_PS_:
[----:B------:R-:W-:Y:S01]  /*0000*/  LDC R1, c[0x0][0x37c] ;  /* 0x0000df00ff017b82 */ /* 0x000fe20000000800 */
[----:B------:R-:W0:Y:S02]  /*0010*/  LDCU.64 UR4, c[0x0][0x390] ;  /* 0x00007200ff0477ac */ /* 0x000e240008000a00 */
[----:B0-----:R-:W-:-:S04]  /*0020*/  ISETP.NE.U32.AND P0, PT, RZ, UR4, PT ;  /* 0x00000004ff007c0c */ /* 0x001fc8000bf05070 */
[----:B------:R-:W-:-:S13]  /*0030*/  ISETP.NE.AND.EX P0, PT, RZ, UR5, PT, P0 ;  /* 0x00000005ff007c0c */ /* 0x000fda000bf05300 */
[----:B------:R-:W-:Y:S05]  /*0040*/  @!P0 EXIT ;  /* 0x000000000000894d */ /* 0x000fea0003800000 */
[----:B------:R-:W0:Y:S01]  /*0050*/  LDCU.64 UR8, c[0x0][0x358] ;  /* 0x00006b00ff0877ac */ /* 0x000e220008000a00 */
[----:B------:R-:W-:Y:S01]  /*0060*/  UMOV UR4, URZ ;  /* 0x000000ff00047c82 */ /* 0x000fe20008000000 */
[----:B------:R-:W-:-:S05]  /*0070*/  UMOV UR5, URZ ;  /* 0x000000ff00057c82 */ /* 0x000fca0008000000 */
.L_x_6:
[----:B-1----:R-:W1:Y:S02]  /*0080*/  LDCU.64 UR6, c[0x0][0x398] ;  /* 0x00007300ff0677ac */ /* 0x002e640008000a00 */
[----:B-1----:R-:W-:-:S04]  /*0090*/  ULEA UR6, UP0, UR4, UR6, 0x4 ;  /* 0x0000000604067291 */ /* 0x002fc8000f8020ff */
[----:B------:R-:W-:Y:S02]  /*00a0*/  ULEA.HI.X UR7, UR4, UR7, UR5, 0x4, UP0 ;  /* 0x0000000704077291 */ /* 0x000fe400080f2405 */
[----:B------:R-:W-:-:S04]  /*00b0*/  IMAD.U32 R2, RZ, RZ, UR6 ;  /* 0x00000006ff027e24 */ /* 0x000fc8000f8e00ff */
[----:B------:R-:W-:-:S05]  /*00c0*/  IMAD.U32 R3, RZ, RZ, UR7 ;  /* 0x00000007ff037e24 */ /* 0x000fca000f8e00ff */
[----:B0-----:R-:W2:Y:S01]  /*00d0*/  LDG.E.64 R8, desc[UR8][R2.64] ;  /* 0x0000000802087981 */ /* 0x001ea2000c1e1b00 */
[----:B------:R-:W-:Y:S01]  /*00e0*/  IMAD.MOV.U32 R11, RZ, RZ, RZ ;  /* 0x000000ffff0b7224 */ /* 0x000fe200078e00ff */
[----:B--2---:R-:W-:-:S04]  /*00f0*/  ISETP.NE.U32.AND P0, PT, R8, RZ, PT ;  /* 0x000000ff0800720c */ /* 0x004fc80003f05070 */
[----:B------:R-:W-:-:S13]  /*0100*/  ISETP.NE.AND.EX P0, PT, R9, RZ, PT, P0 ;  /* 0x000000ff0900720c */ /* 0x000fda0003f05300 */
[----:B------:R-:W-:Y:S05]  /*0110*/  @!P0 BRA `(.L_x_0) ;  /* 0x0000000400648947 */ /* 0x000fea0003800000 */
[----:B------:R-:W2:Y:S01]  /*0120*/  LDG.E.64 R2, desc[UR8][R2.64+0x8] ;  /* 0x0000080802027981 */ /* 0x000ea2000c1e1b00 */
[----:B------:R-:W0:Y:S01]  /*0130*/  LDCU.64 UR6, c[0x0][0x388] ;  /* 0x00007100ff0677ac */ /* 0x000e220008000a00 */
[----:B------:R-:W-:Y:S02]  /*0140*/  USHF.L.U32 UR10, UR4, 0x2, URZ ;  /* 0x00000002040a7899 */ /* 0x000fe400080006ff */
[----:B------:R-:W-:Y:S02]  /*0150*/  USHF.L.U64.HI UR11, UR4, 0x2, UR5 ;  /* 0x00000002040b7899 */ /* 0x000fe40008010205 */
[----:B0-----:R-:W-:-:S04]  /*0160*/  UIADD3 UR6, UP0, UPT, UR10, UR6, URZ ;  /* 0x000000060a067290 */ /* 0x001fc8000ff1e0ff */
[----:B------:R-:W-:Y:S02]  /*0170*/  UIADD3.X UR7, UPT, UPT, UR11, UR7, URZ, UP0, !UPT ;  /* 0x000000070b077290 */ /* 0x000fe400087fe4ff */
[----:B------:R-:W-:-:S04]  /*0180*/  MOV R4, UR6 ;  /* 0x0000000600047c02 */ /* 0x000fc80008000f00 */
[----:B------:R-:W-:Y:S01]  /*0190*/  IMAD.U32 R5, RZ, RZ, UR7 ;  /* 0x00000007ff057e24 */ /* 0x000fe2000f8e00ff */
[----:B--2---:R-:W-:-:S04]  /*01a0*/  IADD3 R6, P0, PT, R2, UR10, RZ ;  /* 0x0000000a02067c10 */ /* 0x004fc8000ff1e0ff */
[----:B------:R-:W2:Y:S01]  /*01b0*/  LDG.E R2, desc[UR8][R4.64] ;  /* 0x0000000804027981 */ /* 0x000ea2000c1e1900 */
[----:B------:R-:W-:-:S06]  /*01c0*/  IADD3.X R7, PT, PT, R3, UR11, RZ, P0, !PT ;  /* 0x0000000b03077c10 */ /* 0x000fcc00087fe4ff */
[----:B------:R-:W2:Y:S01]  /*01d0*/  LDG.E R7, desc[UR8][R6.64] ;  /* 0x0000000806077981 */ /* 0x000ea2000c1e1900 */
[----:B------:R-:W-:-:S04]  /*01e0*/  ISETP.GE.U32.AND P0, PT, R8, 0x4, PT ;  /* 0x000000040800780c */ /* 0x000fc80003f06070 */
[----:B------:R-:W-:Y:S01]  /*01f0*/  ISETP.GE.U32.AND.EX P0, PT, R9, RZ, PT, P0 ;  /* 0x000000ff0900720c */ /* 0x000fe20003f06100 */
[----:B------:R-:W-:Y:S01]  /*0200*/  IMAD.MOV.U32 R11, RZ, RZ, RZ ;  /* 0x000000ffff0b7224 */ /* 0x000fe200078e00ff */
[----:B------:R-:W-:Y:S01]  /*0210*/  LOP3.LUT R0, R8, 0x3, RZ, 0xc0, !PT ;  /* 0x0000000308007812 */ /* 0x000fe200078ec0ff */
[----:B--2---:R-:W-:-:S10]  /*0220*/  FMUL R2, R2, R7 ;  /* 0x0000000702027220 */ /* 0x004fd40000400000 */
[----:B------:R-:W-:Y:S05]  /*0230*/  @!P0 BRA `(.L_x_1) ;  /* 0x0000000000e88947 */ /* 0x000fea0003800000 */
[----:B------:R-:W-:Y:S01]  /*0240*/  LOP3.LUT R4, R8, 0xfffffffc, RZ, 0xc0, !PT ;  /* 0xfffffffc08047812 */ /* 0x000fe200078ec0ff */
[----:B------:R-:W-:Y:S01]  /*0250*/  IMAD.MOV.U32 R11, RZ, RZ, RZ ;  /* 0x000000ffff0b7224 */ /* 0x000fe200078e00ff */
[----:B------:R-:W-:Y:S02]  /*0260*/  MOV R3, R9 ;  /* 0x0000000900037202 */ /* 0x000fe40000000f00 */
[----:B------:R-:W-:-:S04]  /*0270*/  ISETP.GT.U32.AND P0, PT, R4, RZ, PT ;  /* 0x000000ff0400720c */ /* 0x000fc80003f04070 */
[----:B------:R-:W-:-:S13]  /*0280*/  ISETP.GT.AND.EX P0, PT, R9, RZ, PT, P0 ;  /* 0x000000ff0900720c */ /* 0x000fda0003f04300 */
[----:B------:R-:W-:Y:S05]  /*0290*/  @!P0 BRA `(.L_x_2) ;  /* 0x0000000000ac8947 */ /* 0x000fea0003800000 */
[----:B------:R-:W-:Y:S02]  /*02a0*/  ISETP.GT.U32.AND P1, PT, R4, 0xc, PT ;  /* 0x0000000c0400780c */ /* 0x000fe40003f24070 */
[----:B------:R-:W-:Y:S02]  /*02b0*/  PLOP3.LUT P0, PT, PT, PT, PT, 0x80, 0x8 ;  /* 0x000000000008781c */ /* 0x000fe40003f0f070 */
[----:B------:R-:W-:-:S13]  /*02c0*/  ISETP.GT.AND.EX P1, PT, R3, RZ, PT, P1 ;  /* 0x000000ff0300720c */ /* 0x000fda0003f24310 */
[----:B------:R-:W-:Y:S05]  /*02d0*/  @!P1 BRA `(.L_x_3) ;  /* 0x0000000000589947 */ /* 0x000fea0003800000 */
[----:B------:R-:W-:-:S13]  /*02e0*/  PLOP3.LUT P0, PT, PT, PT, PT, 0x8, 0x80 ;  /* 0x000000000080781c */ /* 0x000fda0003f0e170 */
.L_x_4:
[----:B------:R-:W-:Y:S01]  /*02f0*/  FADD R11, R2, R11 ;  /* 0x0000000b020b7221 */ /* 0x000fe20000000000 */
[----:B------:R-:W-:-:S03]  /*0300*/  IADD3 R4, P1, PT, R4, -0x10, RZ ;  /* 0xfffffff004047810 */ /* 0x000fc60007f3e0ff */
[----:B------:R-:W-:Y:S01]  /*0310*/  FADD R11, R2, R11 ;  /* 0x0000000b020b7221 */ /* 0x000fe20000000000 */
[----:B------:R-:W-:Y:S02]  /*0320*/  IADD3.X R3, PT, PT, R3, -0x1, RZ, P1, !PT ;  /* 0xffffffff03037810 */ /* 0x000fe40000ffe4ff */
[----:B------:R-:W-:Y:S01]  /*0330*/  ISETP.GT.U32.AND P1, PT, R4, 0xc, PT ;  /* 0x0000000c0400780c */ /* 0x000fe20003f24070 */
[----:B------:R-:W-:-:S03]  /*0340*/  FADD R11, R2, R11 ;  /* 0x0000000b020b7221 */ /* 0x000fc60000000000 */
[----:B------:R-:W-:Y:S01]  /*0350*/  ISETP.GT.AND.EX P1, PT, R3, RZ, PT, P1 ;  /* 0x000000ff0300720c */ /* 0x000fe20003f24310 */
[----:B------:R-:W-:-:S04]  /*0360*/  FADD R11, R2, R11 ;  /* 0x0000000b020b7221 */ /* 0x000fc80000000000 */
        /* <DEDUP_REMOVED lines=11> */
[----:B------:R-:W-:Y:S01]  /*0420*/  FADD R11, R2, R11 ;  /* 0x0000000b020b7221 */ /* 0x000fe20000000000 */
[----:B------:R-:W-:Y:S06]  /*0430*/  @P1 BRA `(.L_x_4) ;  /* 0xfffffffc00ac1947 */ /* 0x000fec000383ffff */
.L_x_3:
[----:B------:R-:W-:-:S04]  /*0440*/  ISETP.GT.U32.AND P1, PT, R4, 0x4, PT ;  /* 0x000000040400780c */ /* 0x000fc80003f24070 */
[----:B------:R-:W-:-:S13]  /*0450*/  ISETP.GT.AND.EX P1, PT, R3, RZ, PT, P1 ;  /* 0x000000ff0300720c */ /* 0x000fda0003f24310 */
[----:B------:R-:W-:Y:S05]  /*0460*/  @!P1 BRA `(.L_x_5) ;  /* 0x00000000002c9947 */ /* 0x000fea0003800000 */
[----:B------:R-:W-:Y:S01]  /*0470*/  FADD R11, R11, R2 ;  /* 0x000000020b0b7221 */ /* 0x000fe20000000000 */
[----:B------:R-:W-:Y:S02]  /*0480*/  IADD3 R4, P1, PT, R4, -0x8, RZ ;  /* 0xfffffff804047810 */ /* 0x000fe40007f3e0ff */
[----:B------:R-:W-:Y:S01]  /*0490*/  PLOP3.LUT P0, PT, PT, PT, PT, 0x8, 0x80 ;  /* 0x000000000080781c */ /* 0x000fe20003f0e170 */
[----:B------:R-:W-:Y:S01]  /*04a0*/  FADD R11, R2, R11 ;  /* 0x0000000b020b7221 */ /* 0x000fe20000000000 */
[----:B------:R-:W-:-:S03]  /*04b0*/  IADD3.X R3, PT, PT, R3, -0x1, RZ, P1, !PT ;  /* 0xffffffff03037810 */ /* 0x000fc60000ffe4ff */
[----:B------:R-:W-:-:S04]  /*04c0*/  FADD R11, R2, R11 ;  /* 0x0000000b020b7221 */ /* 0x000fc80000000000 */
[----:B------:R-:W-:-:S04]  /*04d0*/  FADD R11, R2, R11 ;  /* 0x0000000b020b7221 */ /* 0x000fc80000000000 */
[----:B------:R-:W-:-:S04]  /*04e0*/  FADD R11, R2, R11 ;  /* 0x0000000b020b7221 */ /* 0x000fc80000000000 */
[----:B------:R-:W-:-:S04]  /*04f0*/  FADD R11, R2, R11 ;  /* 0x0000000b020b7221 */ /* 0x000fc80000000000 */
[----:B------:R-:W-:-:S04]  /*0500*/  FADD R11, R2, R11 ;  /* 0x0000000b020b7221 */ /* 0x000fc80000000000 */
[----:B------:R-:W-:-:S07]  /*0510*/  FADD R11, R2, R11 ;  /* 0x0000000b020b7221 */ /* 0x000fce0000000000 */
.L_x_5:
[----:B------:R-:W-:-:S04]  /*0520*/  ISETP.NE.U32.AND P1, PT, R4, RZ, PT ;  /* 0x000000ff0400720c */ /* 0x000fc80003f25070 */
[----:B------:R-:W-:-:S13]  /*0530*/  ISETP.NE.OR.EX P0, PT, R3, RZ, P0, P1 ;  /* 0x000000ff0300720c */ /* 0x000fda0000705710 */
[----:B------:R-:W-:Y:S05]  /*0540*/  @!P0 BRA `(.L_x_1) ;  /* 0x0000000000248947 */ /* 0x000fea0003800000 */
.L_x_2:
[----:B------:R-:W-:Y:S01]  /*0550*/  IADD3 R4, P0, PT, R4, -0x4, RZ ;  /* 0xfffffffc04047810 */ /* 0x000fe20007f1e0ff */
[----:B------:R-:W-:-:S03]  /*0560*/  FADD R11, R2, R11 ;  /* 0x0000000b020b7221 */ /* 0x000fc60000000000 */
[----:B------:R-:W-:Y:S01]  /*0570*/  IADD3.X R3, PT, PT, R3, -0x1, RZ, P0, !PT ;  /* 0xffffffff03037810 */ /* 0x000fe200007fe4ff */
[----:B------:R-:W-:Y:S01]  /*0580*/  FADD R11, R2, R11 ;  /* 0x0000000b020b7221 */ /* 0x000fe20000000000 */
[----:B------:R-:W-:-:S03]  /*0590*/  ISETP.NE.U32.AND P0, PT, R4, RZ, PT ;  /* 0x000000ff0400720c */ /* 0x000fc60003f05070 */
[----:B------:R-:W-:Y:S01]  /*05a0*/  FADD R11, R2, R11 ;  /* 0x0000000b020b7221 */ /* 0x000fe20000000000 */
[----:B------:R-:W-:-:S03]  /*05b0*/  ISETP.NE.AND.EX P0, PT, R3, RZ, PT, P0 ;  /* 0x000000ff0300720c */ /* 0x000fc60003f05300 */
[----:B------:R-:W-:-:S10]  /*05c0*/  FADD R11, R2, R11 ;  /* 0x0000000b020b7221 */ /* 0x000fd40000000000 */
[----:B------:R-:W-:Y:S05]  /*05d0*/  @P0 BRA `(.L_x_2) ;  /* 0xfffffffc00dc0947 */ /* 0x000fea000383ffff */
.L_x_1:
[----:B------:R-:W-:-:S04]  /*05e0*/  ISETP.NE.U32.AND P0, PT, R0, RZ, PT ;  /* 0x000000ff0000720c */ /* 0x000fc80003f05070 */
[----:B------:R-:W-:-:S13]  /*05f0*/  ISETP.NE.AND.EX P0, PT, RZ, RZ, PT, P0 ;  /* 0x000000ffff00720c */ /* 0x000fda0003f05300 */
[----:B------:R-:W-:Y:S05]  /*0600*/  @!P0 BRA `(.L_x_0) ;  /* 0x0000000000288947 */ /* 0x000fea0003800000 */
[----:B------:R-:W-:Y:S01]  /*0610*/  ISETP.NE.U32.AND P0, PT, R0, 0x1, PT ;  /* 0x000000010000780c */ /* 0x000fe20003f05070 */
[----:B------:R-:W-:Y:S01]  /*0620*/  FADD R11, R11, R2 ;  /* 0x000000020b0b7221 */ /* 0x000fe20000000000 */
[----:B------:R-:W-:Y:S02]  /*0630*/  PLOP3.LUT P2, PT, PT, PT, PT, 0x8, 0x80 ;  /* 0x000000000080781c */ /* 0x000fe40003f4e170 */
[----:B------:R-:W-:-:S13]  /*0640*/  ISETP.NE.AND.EX P0, PT, RZ, RZ, PT, P0 ;  /* 0x000000ffff00720c */ /* 0x000fda0003f05300 */
[----:B------:R-:W-:Y:S01]  /*0650*/  @P0 ISETP.NE.U32.AND P1, PT, R0, 0x2, PT ;  /* 0x000000020000080c */ /* 0x000fe20003f25070 */
[----:B------:R-:W-:-:S03]  /*0660*/  @P0 FADD R3, R11, R2 ;  /* 0x000000020b030221 */ /* 0x000fc60000000000 */
[----:B------:R-:W-:-:S04]  /*0670*/  @P0 ISETP.NE.AND.EX P1, PT, RZ, RZ, PT, P1 ;  /* 0x000000ffff00020c */ /* 0x000fc80003f25310 */
[----:B------:R-:W-:-:S13]  /*0680*/  @P0 PLOP3.LUT P2, PT, P1, PT, PT, 0x80, 0x8 ;  /* 0x000000000008081c */ /* 0x000fda0000f4f070 */
[----:B------:R-:W-:-:S04]  /*0690*/  @P2 FADD R3, R2, R3 ;  /* 0x0000000302032221 */ /* 0x000fc80000000000 */
[----:B------:R-:W-:-:S07]  /*06a0*/  @P0 IMAD.MOV.U32 R11, RZ, RZ, R3 ;  /* 0x000000ffff0b0224 */ /* 0x000fce00078e0003 */
.L_x_0:
[----:B------:R-:W0:Y:S01]  /*06b0*/  LDCU.64 UR6, c[0x0][0x3a8] ;  /* 0x00007500ff0677ac */ /* 0x000e220008000a00 */
[----:B------:R-:W1:Y:S01]  /*06c0*/  LDC.64 R2, c[0x0][0x3b0] ;  /* 0x0000ec00ff027b82 */ /* 0x000e620000000a00 */
[----:B------:R-:W-:Y:S02]  /*06d0*/  USHF.L.U32 UR11, UR4, 0x2, URZ ;  /* 0x00000002040b7899 */ /* 0x000fe400080006ff */
[----:B------:R-:W-:Y:S02]  /*06e0*/  USHF.L.U64.HI UR10, UR4, 0x2, UR5 ;  /* 0x00000002040a7899 */ /* 0x000fe40008010205 */
[----:B0-----:R-:W-:-:S04]  /*06f0*/  UIADD3 UR6, UP0, UPT, UR11, UR6, URZ ;  /* 0x000000060b067290 */ /* 0x001fc8000ff1e0ff */
[----:B------:R-:W-:Y:S02]  /*0700*/  UIADD3.X UR7, UPT, UPT, UR10, UR7, URZ, UP0, !UPT ;  /* 0x000000070a077290 */ /* 0x000fe400087fe4ff */
[----:B------:R-:W-:Y:S01]  /*0710*/  MOV R4, UR6 ;  /* 0x0000000600047c02 */ /* 0x000fe20008000f00 */
[----:B-1----:R-:W2:Y:S03]  /*0720*/  LDG.E.64 R2, desc[UR8][R2.64+0x8] ;  /* 0x0000080802027981 */ /* 0x002ea6000c1e1b00 */
[----:B------:R-:W-:-:S05]  /*0730*/  IMAD.U32 R5, RZ, RZ, UR7 ;  /* 0x00000007ff057e24 */ /* 0x000fca000f8e00ff */
[----:B------:R-:W3:Y:S01]  /*0740*/  LDG.E R4, desc[UR8][R4.64] ;  /* 0x0000000804047981 */ /* 0x000ee2000c1e1900 */
[----:B------:R-:W0:Y:S01]  /*0750*/  LDCU.64 UR6, c[0x0][0x390] ;  /* 0x00007200ff0677ac */ /* 0x000e220008000a00 */
[----:B------:R-:W-:-:S04]  /*0760*/  UIADD3 UR4, UP0, UPT, UR4, 0x1, URZ ;  /* 0x0000000104047890 */ /* 0x000fc8000ff1e0ff */
[----:B------:R-:W-:Y:S02]  /*0770*/  UIADD3.X UR5, UPT, UPT, URZ, UR5, URZ, UP0, !UPT ;  /* 0x00000005ff057290 */ /* 0x000fe400087fe4ff */
[----:B0-----:R-:W-:-:S04]  /*0780*/  UISETP.GE.U32.AND UP0, UPT, UR4, UR6, UPT ;  /* 0x000000060400728c */ /* 0x001fc8000bf06070 */
[----:B------:R-:W-:Y:S01]  /*0790*/  UISETP.GE.U32.AND.EX UP0, UPT, UR5, UR7, UPT, UP0 ;  /* 0x000000070500728c */ /* 0x000fe2000bf06100 */
[----:B--2---:R-:W-:-:S04]  /*07a0*/  IADD3 R6, P0, PT, R2, UR11, RZ ;  /* 0x0000000b02067c10 */ /* 0x004fc8000ff1e0ff */
[----:B------:R-:W-:Y:S01]  /*07b0*/  IADD3.X R7, PT, PT, R3, UR10, RZ, P0, !PT ;  /* 0x0000000a03077c10 */ /* 0x000fe200087fe4ff */
[----:B---3--:R-:W-:-:S05]  /*07c0*/  FADD R11, R4, R11 ;  /* 0x0000000b040b7221 */ /* 0x008fca0000000000 */
[----:B------:R1:W-:Y:S01]  /*07d0*/  STG.E desc[UR8][R6.64], R11 ;  /* 0x0000000b06007986 */ /* 0x0003e2000c101908 */
[----:B------:R-:W-:Y:S05]  /*07e0*/  BRA.U !UP0, `(.L_x_6) ;  /* 0xfffffff908247547 */ /* 0x000fea000b83ffff */
[----:B------:R-:W-:Y:S05]  /*07f0*/  EXIT ;  /* 0x000000000000794d */ /* 0x000fea0003800000 */
.L_x_7:
[----:B------:R-:W-:-:S00]  /*0800*/  BRA `(.L_x_7) ;  /* 0xfffffffc00fc7947 */ /* 0x000fc0000383ffff */
[----:B------:R-:W-:-:S00]  /*0810*/  NOP ;  /* 0x0000000000007918 */ /* 0x000fc00000000000 */
        /* <DEDUP_REMOVED lines=14> */
.L_x_8:


//--------------------- .nv.shared.reserved.0     --------------------------
	.section	.nv.shared.reserved.0,"aw",@nobits
	.weak		__nv_reservedSMEM_offset_0_alias
	.size		__nv_reservedSMEM_offset_0_alias, 0, 64
	.other		__nv_reservedSMEM_offset_0_alias,@"STO_CUDA_RESERVED_SHARED STV_DEFAULT"
__nv_reservedSMEM_offset_0_alias:
	.zero		0
	.zero		64


//--------------------- .nv.constant0._Z16PropagateForward6vector7weightsS_PS_ --------------------------
	.section	.nv.constant0._Z16PropagateForward6vector7weightsS_PS_,"a",@progbits
	.sectionflags	@""
	.align	4
.nv.constant0._Z16PropagateForward6vector7weightsS_PS_:
	.zero		952


//--------------------- SYMBOLS --------------------------

	.type		.nv.reservedSmem.offset0,@object
	.size		.nv.reservedSmem.offset0,0x4
